//
// Generated by NVIDIA NVVM Compiler
//
// Compiler Build ID: CL-36424714
// Cuda compilation tools, release 13.0, V13.0.88
// Based on NVVM 20.0.0
//

.version 9.0
.target sm_100
.address_size 64

	// .globl	_Z24millerRabinPrimalityTestPyjPbyPf

.visible .entry _Z24millerRabinPrimalityTestPyjPbyPf(
	.param .u64 .ptr .align 1 _Z24millerRabinPrimalityTestPyjPbyPf_param_0,
	.param .u32 _Z24millerRabinPrimalityTestPyjPbyPf_param_1,
	.param .u64 .ptr .align 1 _Z24millerRabinPrimalityTestPyjPbyPf_param_2,
	.param .u64 _Z24millerRabinPrimalityTestPyjPbyPf_param_3,
	.param .u64 .ptr .align 1 _Z24millerRabinPrimalityTestPyjPbyPf_param_4
)
{
	.reg .pred 	%p<20>;
	.reg .b16 	%rs<5>;
	.reg .b32 	%r<15>;
	.reg .b32 	%f<4>;
	.reg .b64 	%rd<73>;

	ld.param.u64 	%rd31, [_Z24millerRabinPrimalityTestPyjPbyPf_param_0];
	ld.param.u32 	%r2, [_Z24millerRabinPrimalityTestPyjPbyPf_param_1];
	ld.param.u64 	%rd34, [_Z24millerRabinPrimalityTestPyjPbyPf_param_2];
	ld.param.u64 	%rd32, [_Z24millerRabinPrimalityTestPyjPbyPf_param_3];
	ld.param.u64 	%rd33, [_Z24millerRabinPrimalityTestPyjPbyPf_param_4];
	cvta.to.global.u64 	%rd1, %rd34;
	mov.u32 	%r3, %tid.x;
	mov.u32 	%r4, %ctaid.x;
	mov.u32 	%r5, %ntid.x;
	mad.lo.s32 	%r1, %r4, %r5, %r3;
	setp.ge.u32 	%p1, %r1, %r2;
	@%p1 bra 	$L__BB0_28;
	cvta.to.global.u64 	%rd35, %rd31;
	mul.wide.s32 	%rd36, %r1, 8;
	add.s64 	%rd37, %rd35, %rd36;
	ld.global.u32 	%rd2, [%rd37];
	setp.ne.s64 	%p2, %rd2, 4;
	@%p2 bra 	$L__BB0_3;
	cvt.s64.s32 	%rd61, %r1;
	add.s64 	%rd62, %rd1, %rd61;
	mov.b16 	%rs4, 0;
	st.global.u8 	[%rd62], %rs4;
	bra.uni 	$L__BB0_28;
$L__BB0_3:
	and.b64  	%rd38, %rd2, 4294967292;
	setp.ne.s64 	%p3, %rd38, 0;
	@%p3 bra 	$L__BB0_5;
	cvt.s64.s32 	%rd59, %r1;
	add.s64 	%rd60, %rd1, %rd59;
	mov.b16 	%rs3, 1;
	st.global.u8 	[%rd60], %rs3;
	bra.uni 	$L__BB0_28;
$L__BB0_5:
	shl.b64 	%rd3, %rd2, 32;
	add.s64 	%rd39, %rd3, -4294967296;
	shr.s64 	%rd63, %rd39, 32;
$L__BB0_6:
	mov.u64 	%rd5, %rd63;
	and.b64  	%rd40, %rd5, 1;
	setp.eq.b64 	%p4, %rd40, 1;
	not.pred 	%p5, %p4;
	shr.u64 	%rd63, %rd5, 1;
	@%p5 bra 	$L__BB0_6;
	setp.eq.s64 	%p6, %rd32, 0;
	@%p6 bra 	$L__BB0_27;
	shr.s64 	%rd7, %rd3, 32;
	cvta.to.global.u64 	%rd42, %rd33;
	shl.b64 	%rd43, %rd32, 2;
	add.s64 	%rd44, %rd42, %rd43;
	ld.global.f32 	%f1, [%rd44];
	add.s64 	%rd45, %rd7, -4;
	cvt.rn.f32.u64 	%f2, %rd45;
	fma.rn.f32 	%f3, %f1, %f2, 0f40000000;
	cvt.rzi.u64.f32 	%rd8, %f3;
	add.s64 	%rd9, %rd7, -1;
	mov.b64 	%rd64, 0;
	cvt.u32.u64 	%r6, %rd7;
$L__BB0_9:
	mov.b64 	%rd70, 1;
	mov.u64 	%rd65, %rd8;
	mov.u64 	%rd67, %rd5;
$L__BB0_10:
	mov.u64 	%rd13, %rd67;
	or.b64  	%rd47, %rd65, %rd7;
	and.b64  	%rd48, %rd47, -4294967296;
	setp.ne.s64 	%p7, %rd48, 0;
	@%p7 bra 	$L__BB0_12;
	cvt.u32.u64 	%r7, %rd65;
	rem.u32 	%r8, %r7, %r6;
	cvt.u64.u32 	%rd68, %r8;
	bra.uni 	$L__BB0_13;
$L__BB0_12:
	rem.u64 	%rd68, %rd65, %rd7;
$L__BB0_13:
	and.b64  	%rd49, %rd13, 1;
	setp.eq.b64 	%p8, %rd49, 1;
	not.pred 	%p9, %p8;
	@%p9 bra 	$L__BB0_17;
	mul.lo.s64 	%rd17, %rd68, %rd70;
	or.b64  	%rd50, %rd17, %rd7;
	and.b64  	%rd51, %rd50, -4294967296;
	setp.ne.s64 	%p10, %rd51, 0;
	@%p10 bra 	$L__BB0_16;
	cvt.u32.u64 	%r10, %rd17;
	rem.u32 	%r11, %r10, %r6;
	cvt.u64.u32 	%rd70, %r11;
	bra.uni 	$L__BB0_17;
$L__BB0_16:
	rem.u64 	%rd70, %rd17, %rd7;
$L__BB0_17:
	shr.u64 	%rd67, %rd13, 1;
	mul.lo.s64 	%rd65, %rd68, %rd68;
	setp.gt.u64 	%p11, %rd13, 1;
	@%p11 bra 	$L__BB0_10;
	setp.eq.s64 	%p12, %rd70, 1;
	setp.eq.s64 	%p13, %rd70, %rd9;
	or.pred  	%p14, %p12, %p13;
	@%p14 bra 	$L__BB0_26;
	mov.u64 	%rd71, %rd5;
$L__BB0_20:
	setp.eq.s64 	%p15, %rd71, %rd9;
	@%p15 bra 	$L__BB0_29;
	mul.lo.s64 	%rd25, %rd70, %rd70;
	or.b64  	%rd53, %rd25, %rd7;
	and.b64  	%rd54, %rd53, -4294967296;
	setp.ne.s64 	%p16, %rd54, 0;
	@%p16 bra 	$L__BB0_23;
	cvt.u32.u64 	%r13, %rd25;
	rem.u32 	%r14, %r13, %r6;
	cvt.u64.u32 	%rd70, %r14;
	bra.uni 	$L__BB0_24;
$L__BB0_23:
	rem.u64 	%rd70, %rd25, %rd7;
$L__BB0_24:
	setp.eq.s64 	%p17, %rd70, 1;
	@%p17 bra 	$L__BB0_29;
	shl.b64 	%rd71, %rd71, 1;
	setp.eq.s64 	%p18, %rd70, %rd9;
	@%p18 bra 	$L__BB0_26;
	bra.uni 	$L__BB0_20;
$L__BB0_26:
	add.s64 	%rd64, %rd64, 1;
	setp.ne.s64 	%p19, %rd64, %rd32;
	@%p19 bra 	$L__BB0_9;
$L__BB0_27:
	cvt.s64.s32 	%rd57, %r1;
	add.s64 	%rd58, %rd1, %rd57;
	mov.b16 	%rs2, 1;
	st.global.u8 	[%rd58], %rs2;
$L__BB0_28:
	ret;
$L__BB0_29:
	cvt.s64.s32 	%rd55, %r1;
	add.s64 	%rd56, %rd1, %rd55;
	mov.b16 	%rs1, 0;
	st.global.u8 	[%rd56], %rs1;
	bra.uni 	$L__BB0_28;

}


// ===== COMPILED SASS (sm_100) =====

	.target	sm_100

	.elftype	@"ET_EXEC"


//--------------------- .note.nv.tkinfo           --------------------------
	.section	.note.nv.tkinfo,"",@"SHT_NOTE"
	.sectionflags	@"SHF_NOTE_NV_TKINFO"
	.tkinfo
        /*0018*/ 	.word	0x00000002
        /*0030*/ 	.string	""
        /*0030*/ 	.string	"ptxas"
        /*0030*/ 	.string	"Cuda compilation tools, release 13.0, V13.0.88"
        /*0030*/ 	.string	"Build cuda_13.0.r13.0/compiler.36424714_0"
        /*0030*/ 	.string	"-arch sm_100 -m 64 "



//--------------------- .note.nv.cuinfo           --------------------------
	.section	.note.nv.cuinfo,"",@"SHT_NOTE"
	.sectionflags	@"SHF_NOTE_NV_CUINFO"
        /*0018*/ 	.short	0x0002
        /*001a*/ 	.short	0x0064
        /*001c*/ 	.short	0x0082
	.zero		2


//--------------------- .nv.info                  --------------------------
	.section	.nv.info,"",@"SHT_CUDA_INFO"
	.align	4


	//----- nvinfo : EIATTR_REGCOUNT
	.align		4
        /*0000*/ 	.byte	0x04, 0x2f
        /*0002*/ 	.short	(.L_1 - .L_0)
	.align		4
.L_0:
        /*0004*/ 	.word	index@(_Z24millerRabinPrimalityTestPyjPbyPf)
        /*0008*/ 	.word	0x00000020


	//----- nvinfo : EIATTR_FRAME_SIZE
	.align		4
.L_1:
        /*000c*/ 	.byte	0x04, 0x11
        /*000e*/ 	.short	(.L_3 - .L_2)
	.align		4
.L_2:
        /*0010*/ 	.word	index@($__internal_0_$__cuda_sm20_rem_u64)
        /*0014*/ 	.word	0x00000000


	//----- nvinfo : EIATTR_FRAME_SIZE
	.align		4
.L_3:
        /*0018*/ 	.byte	0x04, 0x11
        /*001a*/ 	.short	(.L_5 - .L_4)
	.align		4
.L_4:
        /*001c*/ 	.word	index@(_Z24millerRabinPrimalityTestPyjPbyPf)
        /*0020*/ 	.word	0x00000000


	//----- nvinfo : EIATTR_MIN_STACK_SIZE
	.align		4
.L_5:
        /*0024*/ 	.byte	0x04, 0x12
        /*0026*/ 	.short	(.L_7 - .L_6)
	.align		4
.L_6:
        /*0028*/ 	.word	index@(_Z24millerRabinPrimalityTestPyjPbyPf)
        /*002c*/ 	.word	0x00000000
.L_7:


//--------------------- .nv.compat                --------------------------
	.section	.nv.compat,"",@"SHT_CUDA_COMPAT_INFO"
	.align	4
        /*0000*/ 	.byte	0x02, 0x09, 0x00, 0x00, 0x02, 0x02, 0x01, 0x00, 0x02, 0x05, 0x05, 0x00, 0x03, 0x07, 0x01, 0x01
        /*0010*/ 	.byte	0x02, 0x03, 0x00, 0x00, 0x02, 0x06, 0x01, 0x00, 0x04, 0x0b, 0x08, 0x00, 0x09, 0x00, 0x00, 0x00
        /*0020*/ 	.byte	0x00, 0x00, 0x00, 0x00


//--------------------- .nv.info._Z24millerRabinPrimalityTestPyjPbyPf --------------------------
	.section	.nv.info._Z24millerRabinPrimalityTestPyjPbyPf,"",@"SHT_CUDA_INFO"
	.sectionflags	@""
	.align	4


	//----- nvinfo : EIATTR_CUDA_API_VERSION
	.align		4
        /*0000*/ 	.byte	0x04, 0x37
        /*0002*/ 	.short	(.L_9 - .L_8)
.L_8:
        /*0004*/ 	.word	0x00000082


	//----- nvinfo : EIATTR_KPARAM_INFO
	.align		4
.L_9:
        /*0008*/ 	.byte	0x04, 0x17
        /*000a*/ 	.short	(.L_11 - .L_10)
.L_10:
        /*000c*/ 	.word	0x00000000
        /*0010*/ 	.short	0x0004
        /*0012*/ 	.short	0x0020
        /*0014*/ 	.byte	0x00, 0xf5, 0x21, 0x00


	//----- nvinfo : EIATTR_KPARAM_INFO
	.align		4
.L_11:
        /*0018*/ 	.byte	0x04, 0x17
        /*001a*/ 	.short	(.L_13 - .L_12)
.L_12:
        /*001c*/ 	.word	0x00000000
        /*0020*/ 	.short	0x0003
        /*0022*/ 	.short	0x0018
        /*0024*/ 	.byte	0x00, 0xf0, 0x21, 0x00


	//----- nvinfo : EIATTR_KPARAM_INFO
	.align		4
.L_13:
        /*0028*/ 	.byte	0x04, 0x17
        /*002a*/ 	.short	(.L_15 - .L_14)
.L_14:
        /*002c*/ 	.word	0x00000000
        /*0030*/ 	.short	0x0002
        /*0032*/ 	.short	0x0010
        /*0034*/ 	.byte	0x00, 0xf5, 0x21, 0x00


	//----- nvinfo : EIATTR_KPARAM_INFO
	.align		4
.L_15:
        /*0038*/ 	.byte	0x04, 0x17
        /*003a*/ 	.short	(.L_17 - .L_16)
.L_16:
        /*003c*/ 	.word	0x00000000
        /*0040*/ 	.short	0x0001
        /*0042*/ 	.short	0x0008
        /*0044*/ 	.byte	0x00, 0xf0, 0x11, 0x00


	//----- nvinfo : EIATTR_KPARAM_INFO
	.align		4
.L_17:
        /*0048*/ 	.byte	0x04, 0x17
        /*004a*/ 	.short	(.L_19 - .L_18)
.L_18:
        /*004c*/ 	.word	0x00000000
        /*0050*/ 	.short	0x0000
        /*0052*/ 	.short	0x0000
        /*0054*/ 	.byte	0x00, 0xf5, 0x21, 0x00


	//----- nvinfo : EIATTR_SPARSE_MMA_MASK
	.align		4
.L_19:
        /*0058*/ 	.byte	0x03, 0x50
        /*005a*/ 	.short	0x0000


	//----- nvinfo : EIATTR_MAXREG_COUNT
	.align		4
        /*005c*/ 	.byte	0x03, 0x1b
        /*005e*/ 	.short	0x00ff


	//----- nvinfo : EIATTR_MERCURY_ISA_VERSION
	.align		4
        /*0060*/ 	.byte	0x03, 0x5f
        /*0062*/ 	.short	0x0101


	//----- nvinfo : EIATTR_VRC_CTA_INIT_COUNT
	.align		4
        /*0064*/ 	.byte	0x02, 0x4a
	.zero		1
	.zero		1


	//----- nvinfo : EIATTR_EXIT_INSTR_OFFSETS
	.align		4
        /*0068*/ 	.byte	0x04, 0x1c
        /*006a*/ 	.short	(.L_21 - .L_20)


	//   ....[0]....
.L_20:
        /*006c*/ 	.word	0x00000070


	//   ....[1]....
        /*0070*/ 	.word	0x00000120


	//   ....[2]....
        /*0074*/ 	.word	0x00000190


	//   ....[3]....
        /*0078*/ 	.word	0x00000d40


	//   ....[4]....
        /*007c*/ 	.word	0x00000d90


	//----- nvinfo : EIATTR_CRS_STACK_SIZE
	.align		4
.L_21:
        /*0080*/ 	.byte	0x04, 0x1e
        /*0082*/ 	.short	(.L_23 - .L_22)
.L_22:
        /*0084*/ 	.word	0x00000000


	//----- nvinfo : EIATTR_CBANK_PARAM_SIZE
	.align		4
.L_23:
        /*0088*/ 	.byte	0x03, 0x19
        /*008a*/ 	.short	0x0028


	//----- nvinfo : EIATTR_PARAM_CBANK
	.align		4
        /*008c*/ 	.byte	0x04, 0x0a
        /*008e*/ 	.short	(.L_25 - .L_24)
	.align		4
.L_24:
        /*0090*/ 	.word	index@(.nv.constant0._Z24millerRabinPrimalityTestPyjPbyPf)
        /*0094*/ 	.short	0x0380
        /*0096*/ 	.short	0x0028


	//----- nvinfo : EIATTR_SW_WAR
	.align		4
.L_25:
        /*0098*/ 	.byte	0x04, 0x36
        /*009a*/ 	.short	(.L_27 - .L_26)
.L_26:
        /*009c*/ 	.word	0x00000008
.L_27:


//--------------------- .nv.callgraph             --------------------------
	.section	.nv.callgraph,"",@"SHT_CUDA_CALLGRAPH"
	.align	4
	.sectionentsize	8
	.align		4
        /*0000*/ 	.word	0x00000000
	.align		4
        /*0004*/ 	.word	0xffffffff
	.align		4
        /*0008*/ 	.word	0x00000000
	.align		4
        /*000c*/ 	.word	0xfffffffe
	.align		4
        /*0010*/ 	.word	0x00000000
	.align		4
        /*0014*/ 	.word	0xfffffffd
	.align		4
        /*0018*/ 	.word	0x00000000
	.align		4
        /*001c*/ 	.word	0xfffffffc


//--------------------- .text._Z24millerRabinPrimalityTestPyjPbyPf --------------------------
	.section	.text._Z24millerRabinPrimalityTestPyjPbyPf,"ax",@progbits
	.align	128
        .global         _Z24millerRabinPrimalityTestPyjPbyPf
        .type           _Z24millerRabinPrimalityTestPyjPbyPf,@function
        .size           _Z24millerRabinPrimalityTestPyjPbyPf,(.L_x_21 - _Z24millerRabinPrimalityTestPyjPbyPf)
        .other          _Z24millerRabinPrimalityTestPyjPbyPf,@"STO_CUDA_ENTRY STV_DEFAULT"
_Z24millerRabinPrimalityTestPyjPbyPf:
.text._Z24millerRabinPrimalityTestPyjPbyPf:
[----:B------:R-:W-:Y:S01]  /*0000*/  LDC R1, c[0x0][0x37c] ;  /* 0x0000df00ff017b82 */ /* 0x000fe20000000800 */
[----:B------:R-:W0:Y:S07]  /*0010*/  S2R R10, SR_TID.X ;  /* 0x00000000000a7919 */ /* 0x000e2e0000002100 */
[----:B------:R-:W0:Y:S01]  /*0020*/  S2UR UR4, SR_CTAID.X ;  /* 0x00000000000479c3 */ /* 0x000e220000002500 */
[----:B------:R-:W1:Y:S07]  /*0030*/  LDCU UR5, c[0x0][0x388] ;  /* 0x00007100ff0577ac */ /* 0x000e6e0008000800 */
[----:B------:R-:W0:Y:S02]  /*0040*/  LDC R3, c[0x0][0x360] ;  /* 0x0000d800ff037b82 */ /* 0x000e240000000800 */
[----:B0-----:R-:W-:-:S05]  /*0050*/  IMAD R10, R3, UR4, R10 ;  /* 0x00000004030a7c24 */ /* 0x001fca000f8e020a */
[----:B-1----:R-:W-:-:S13]  /*0060*/  ISETP.GE.U32.AND P0, PT, R10, UR5, PT ;  /* 0x000000050a007c0c */ /* 0x002fda000bf06070 */
[----:B------:R-:W-:Y:S05]  /*0070*/  @P0 EXIT ;  /* 0x000000000000094d */ /* 0x000fea0003800000 */
[----:B------:R-:W0:Y:S01]  /*0080*/  LDC.64 R22, c[0x0][0x380] ;  /* 0x0000e000ff167b82 */ /* 0x000e220000000a00 */
[----:B------:R-:W1:Y:S01]  /*0090*/  LDCU.64 UR8, c[0x0][0x358] ;  /* 0x00006b00ff0877ac */ /* 0x000e620008000a00 */
[----:B0-----:R-:W-:-:S06]  /*00a0*/  IMAD.WIDE R22, R10, 0x8, R22 ;  /* 0x000000080a167825 */ /* 0x001fcc00078e0216 */
[----:B-1----:R-:W2:Y:S02]  /*00b0*/  LDG.E R22, desc[UR8][R22.64] ;  /* 0x0000000816167981 */ /* 0x002ea4000c1e1900 */
[----:B--2---:R-:W-:-:S04]  /*00c0*/  ISETP.NE.U32.AND P0, PT, R22, 0x4, PT ;  /* 0x000000041600780c */ /* 0x004fc80003f05070 */
[----:B------:R-:W-:-:S13]  /*00d0*/  ISETP.NE.AND.EX P0, PT, RZ, RZ, PT, P0 ;  /* 0x000000ffff00720c */ /* 0x000fda0003f05300 */
[----:B------:R-:W0:Y:S02]  /*00e0*/  @!P0 LDC.64 R2, c[0x0][0x390] ;  /* 0x0000e400ff028b82 */ /* 0x000e240000000a00 */
[----:B0-----:R-:W-:-:S04]  /*00f0*/  @!P0 IADD3 R2, P1, PT, R10, R2, RZ ;  /* 0x000000020a028210 */ /* 0x001fc80007f3e0ff */
[----:B------:R-:W-:-:S05]  /*0100*/  @!P0 LEA.HI.X.SX32 R3, R10, R3, 0x1, P1 ;  /* 0x000000030a038211 */ /* 0x000fca00008f0eff */
[----:B------:R0:W-:Y:S01]  /*0110*/  @!P0 STG.E.U8 desc[UR8][R2.64], RZ ;  /* 0x000000ff02008986 */ /* 0x0001e2000c101108 */
[----:B------:R-:W-:Y:S05]  /*0120*/  @!P0 EXIT ;  /* 0x000000000000894d */ /* 0x000fea0003800000 */
[----:B------:R-:W-:Y:S01]  /*0130*/  LOP3.LUT P0, RZ, R22, 0xfffffffc, RZ, 0xc0, !PT ;  /* 0xfffffffc16ff7812 */ /* 0x000fe2000780c0ff */
[----:B------:R-:W-:-:S12]  /*0140*/  IMAD.MOV.U32 R0, RZ, RZ, 0x1 ;  /* 0x00000001ff007424 */ /* 0x000fd800078e00ff */
[----:B0-----:R-:W0:Y:S02]  /*0150*/  @!P0 LDC.64 R2, c[0x0][0x390] ;  /* 0x0000e400ff028b82 */ /* 0x001e240000000a00 */
[----:B0-----:R-:W-:-:S04]  /*0160*/  @!P0 IADD3 R2, P1, PT, R10, R2, RZ ;  /* 0x000000020a028210 */ /* 0x001fc80007f3e0ff */
[----:B------:R-:W-:-:S05]  /*0170*/  @!P0 LEA.HI.X.SX32 R3, R10, R3, 0x1, P1 ;  /* 0x000000030a038211 */ /* 0x000fca00008f0eff */
[----:B------:R0:W-:Y:S01]  /*0180*/  @!P0 STG.E.U8 desc[UR8][R2.64], R0 ;  /* 0x0000000002008986 */ /* 0x0001e2000c101108 */
[----:B------:R-:W-:Y:S05]  /*0190*/  @!P0 EXIT ;  /* 0x000000000000894d */ /* 0x000fea0003800000 */
[----:B0-----:R-:W-:Y:S01]  /*01a0*/  VIADD R0, R22, 0xffffffff ;  /* 0xffffffff16007836 */ /* 0x001fe20000000000 */
[----:B------:R-:W-:Y:S04]  /*01b0*/  BSSY.RECONVERGENT B0, `(.L_x_0) ;  /* 0x000000a000007945 */ /* 0x000fe80003800200 */
[----:B------:R-:W-:-:S07]  /*01c0*/  SHF.R.S32.HI R3, RZ, 0x1f, R0 ;  /* 0x0000001fff037819 */ /* 0x000fce0000011400 */
.L_x_1:
[C---:B------:R-:W-:Y:S01]  /*01d0*/  LOP3.LUT R2, R0.reuse, 0x1, RZ, 0xc0, !PT ;  /* 0x0000000100027812 */ /* 0x040fe200078ec0ff */
[----:B------:R-:W-:Y:S01]  /*01e0*/  IMAD.MOV.U32 R8, RZ, RZ, R0 ;  /* 0x000000ffff087224 */ /* 0x000fe200078e0000 */
[--C-:B------:R-:W-:Y:S01]  /*01f0*/  SHF.R.U64 R0, R0, 0x1, R3.reuse ;  /* 0x0000000100007819 */ /* 0x100fe20000001203 */
[--C-:B------:R-:W-:Y:S01]  /*0200*/  IMAD.MOV.U32 R11, RZ, RZ, R3.reuse ;  /* 0x000000ffff0b7224 */ /* 0x100fe200078e0003 */
[----:B------:R-:W-:Y:S02]  /*0210*/  ISETP.NE.U32.AND P0, PT, R2, 0x1, PT ;  /* 0x000000010200780c */ /* 0x000fe40003f05070 */
[----:B------:R-:W-:Y:S02]  /*0220*/  SHF.R.U32.HI R3, RZ, 0x1, R3 ;  /* 0x00000001ff037819 */ /* 0x000fe40000011603 */
[----:B------:R-:W-:-:S13]  /*0230*/  ISETP.NE.U32.AND.EX P0, PT, RZ, RZ, PT, P0 ;  /* 0x000000ffff00720c */ /* 0x000fda0003f05100 */
[----:B------:R-:W-:Y:S05]  /*0240*/  @P0 BRA `(.L_x_1) ;  /* 0xfffffffc00e00947 */ /* 0x000fea000383ffff */
[----:B------:R-:W-:Y:S05]  /*0250*/  BSYNC.RECONVERGENT B0 ;  /* 0x0000000000007941 */ /* 0x000fea0003800200 */
.L_x_0:
[----:B------:R-:W0:Y:S01]  /*0260*/  LDCU.64 UR6, c[0x0][0x398] ;  /* 0x00007300ff0677ac */ /* 0x000e220008000a00 */
[----:B------:R-:W-:Y:S01]  /*0270*/  BSSY.RECONVERGENT B0, `(.L_x_2) ;  /* 0x00000a7000007945 */ /* 0x000fe20003800200 */
[----:B0-----:R-:W-:-:S04]  /*0280*/  UISETP.NE.U32.AND UP0, UPT, UR6, URZ, UPT ;  /* 0x000000ff0600728c */ /* 0x001fc8000bf05070 */
[----:B------:R-:W-:-:S09]  /*0290*/  UISETP.NE.AND.EX UP0, UPT, UR7, URZ, UPT, UP0 ;  /* 0x000000ff0700728c */ /* 0x000fd2000bf05300 */
[----:B------:R-:W-:Y:S05]  /*02a0*/  BRA.U !UP0, `(.L_x_3) ;  /* 0x00000009088c7547 */ /* 0x000fea000b800000 */
[----:B------:R-:W0:Y:S02]  /*02b0*/  LDCU.64 UR4, c[0x0][0x3a0] ;  /* 0x00007400ff0477ac */ /* 0x000e240008000a00 */
[----:B0-----:R-:W-:-:S04]  /*02c0*/  ULEA UR4, UP0, UR6, UR4, 0x2 ;  /* 0x0000000406047291 */ /* 0x001fc8000f8010ff */
[----:B------:R-:W-:Y:S02]  /*02d0*/  ULEA.HI.X UR5, UR6, UR5, UR7, 0x2, UP0 ;  /* 0x0000000506057291 */ /* 0x000fe400080f1407 */
[----:B------:R-:W-:-:S04]  /*02e0*/  MOV R2, UR4 ;  /* 0x0000000400027c02 */ /* 0x000fc80008000f00 */
[----:B------:R-:W-:-:S05]  /*02f0*/  IMAD.U32 R3, RZ, RZ, UR5 ;  /* 0x00000005ff037e24 */ /* 0x000fca000f8e00ff */
[----:B------:R-:W2:Y:S01]  /*0300*/  LDG.E R2, desc[UR8][R2.64] ;  /* 0x0000000802027981 */ /* 0x000ea2000c1e1900 */
[----:B------:R-:W-:Y:S01]  /*0310*/  SHF.R.S32.HI R23, RZ, 0x1f, R22 ;  /* 0x0000001fff177819 */ /* 0x000fe20000011416 */
[----:B------:R-:W-:Y:S01]  /*0320*/  IMAD.MOV.U32 R7, RZ, RZ, RZ ;  /* 0x000000ffff077224 */ /* 0x000fe200078e00ff */
[----:B------:R-:W-:Y:S01]  /*0330*/  IADD3 R14, P0, PT, R22, -0x4, RZ ;  /* 0xfffffffc160e7810 */ /* 0x000fe20007f1e0ff */
[----:B------:R-:W-:-:S03]  /*0340*/  IMAD.MOV.U32 R5, RZ, RZ, RZ ;  /* 0x000000ffff057224 */ /* 0x000fc600078e00ff */
[----:B------:R-:W-:Y:S02]  /*0350*/  IADD3.X R15, PT, PT, R23, -0x1, RZ, P0, !PT ;  /* 0xffffffff170f7810 */ /* 0x000fe400007fe4ff */
[----:B------:R-:W-:-:S04]  /*0360*/  IADD3 R9, P0, PT, R22, -0x1, RZ ;  /* 0xffffffff16097810 */ /* 0x000fc80007f1e0ff */
[----:B------:R-:W2:Y:S01]  /*0370*/  I2F.U64 R15, R14 ;  /* 0x0000000e000f7312 */ /* 0x000ea20000301000 */
[----:B------:R-:W-:Y:S01]  /*0380*/  IADD3.X R6, PT, PT, R23, -0x1, RZ, P0, !PT ;  /* 0xffffffff17067810 */ /* 0x000fe200007fe4ff */
[----:B--2---:R-:W-:-:S06]  /*0390*/  FFMA R12, R2, R15, 2 ;  /* 0x40000000020c7423 */ /* 0x004fcc000000000f */
[----:B------:R-:W0:Y:S02]  /*03a0*/  F2I.U64.TRUNC R12, R12 ;  /* 0x0000000c000c7311 */ /* 0x000e24000020d800 */
.L_x_19:
[----:B------:R-:W-:Y:S01]  /*03b0*/  HFMA2 R3, -RZ, RZ, 0, 0 ;  /* 0x00000000ff037431 */ /* 0x000fe200000001ff */
[----:B------:R-:W-:Y:S01]  /*03c0*/  BSSY.RECONVERGENT B1, `(.L_x_4) ;  /* 0x0000052000017945 */ /* 0x000fe20003800200 */
[----:B------:R-:W-:Y:S02]  /*03d0*/  IMAD.MOV.U32 R4, RZ, RZ, 0x1 ;  /* 0x00000001ff047424 */ /* 0x000fe400078e00ff */
[----:B0-----:R-:W-:Y:S02]  /*03e0*/  IMAD.MOV.U32 R2, RZ, RZ, R12 ;  /* 0x000000ffff027224 */ /* 0x001fe400078e000c */
[----:B------:R-:W-:Y:S02]  /*03f0*/  IMAD.MOV.U32 R0, RZ, RZ, R13 ;  /* 0x000000ffff007224 */ /* 0x000fe400078e000d */
[----:B------:R-:W-:Y:S02]  /*0400*/  IMAD.MOV.U32 R24, RZ, RZ, R8 ;  /* 0x000000ffff187224 */ /* 0x000fe400078e0008 */
[----:B------:R-:W-:-:S07]  /*0410*/  IMAD.MOV.U32 R25, RZ, RZ, R11 ;  /* 0x000000ffff197224 */ /* 0x000fce00078e000b */
.L_x_11:
[----:B------:R-:W-:Y:S01]  /*0420*/  LOP3.LUT R14, R0, R23, RZ, 0xfc, !PT ;  /* 0x00000017000e7212 */ /* 0x000fe200078efcff */
[----:B------:R-:W-:Y:S03]  /*0430*/  BSSY.RECONVERGENT B2, `(.L_x_5) ;  /* 0x000001b000027945 */ /* 0x000fe60003800200 */
[----:B------:R-:W-:-:S13]  /*0440*/  ISETP.NE.U32.AND P0, PT, R14, RZ, PT ;  /* 0x000000ff0e00720c */ /* 0x000fda0003f05070 */
[----:B------:R-:W-:Y:S05]  /*0450*/  @P0 BRA `(.L_x_6) ;  /* 0x0000000000500947 */ /* 0x000fea0003800000 */
[----:B------:R-:W0:Y:S01]  /*0460*/  I2F.U32.RP R0, R22 ;  /* 0x0000001600007306 */ /* 0x000e220000209000 */
[----:B------:R-:W-:Y:S01]  /*0470*/  IMAD.MOV R17, RZ, RZ, -R22 ;  /* 0x000000ffff117224 */ /* 0x000fe200078e0a16 */
[----:B------:R-:W-:-:S06]  /*0480*/  ISETP.NE.U32.AND P1, PT, R22, RZ, PT ;  /* 0x000000ff1600720c */ /* 0x000fcc0003f25070 */
[----:B0-----:R-:W0:Y:S02]  /*0490*/  MUFU.RCP R0, R0 ;  /* 0x0000000000007308 */ /* 0x001e240000001000 */
[----:B0-----:R-:W-:-:S06]  /*04a0*/  IADD3 R14, PT, PT, R0, 0xffffffe, RZ ;  /* 0x0ffffffe000e7810 */ /* 0x001fcc0007ffe0ff */
[----:B------:R0:W1:Y:S02]  /*04b0*/  F2I.FTZ.U32.TRUNC.NTZ R15, R14 ;  /* 0x0000000e000f7305 */ /* 0x000064000021f000 */
[----:B0-----:R-:W-:Y:S02]  /*04c0*/  IMAD.MOV.U32 R14, RZ, RZ, RZ ;  /* 0x000000ffff0e7224 */ /* 0x001fe400078e00ff */
[----:B-1----:R-:W-:-:S04]  /*04d0*/  IMAD R17, R17, R15, RZ ;  /* 0x0000000f11117224 */ /* 0x002fc800078e02ff */
[----:B------:R-:W-:-:S06]  /*04e0*/  IMAD.HI.U32 R15, R15, R17, R14 ;  /* 0x000000110f0f7227 */ /* 0x000fcc00078e000e */
[----:B------:R-:W-:-:S04]  /*04f0*/  IMAD.HI.U32 R15, R15, R2, RZ ;  /* 0x000000020f0f7227 */ /* 0x000fc800078e00ff */
[----:B------:R-:W-:-:S04]  /*0500*/  IMAD.MOV R15, RZ, RZ, -R15 ;  /* 0x000000ffff0f7224 */ /* 0x000fc800078e0a0f */
[----:B------:R-:W-:Y:S02]  /*0510*/  IMAD R17, R22, R15, R2 ;  /* 0x0000000f16117224 */ /* 0x000fe400078e0202 */
[----:B------:R-:W-:-:S03]  /*0520*/  IMAD.MOV.U32 R15, RZ, RZ, RZ ;  /* 0x000000ffff0f7224 */ /* 0x000fc600078e00ff */
[----:B------:R-:W-:-:S13]  /*0530*/  ISETP.GE.U32.AND P0, PT, R17, R22, PT ;  /* 0x000000161100720c */ /* 0x000fda0003f06070 */
[----:B------:R-:W-:-:S05]  /*0540*/  @P0 IMAD.IADD R17, R17, 0x1, -R22 ;  /* 0x0000000111110824 */ /* 0x000fca00078e0a16 */
[----:B------:R-:W-:-:S13]  /*0550*/  ISETP.GE.U32.AND P0, PT, R17, R22, PT ;  /* 0x000000161100720c */ /* 0x000fda0003f06070 */
[----:B------:R-:W-:Y:S02]  /*0560*/  @P0 IADD3 R17, PT, PT, -R22, R17, RZ ;  /* 0x0000001116110210 */ /* 0x000fe40007ffe1ff */
[----:B------:R-:W-:-:S05]  /*0570*/  @!P1 LOP3.LUT R17, RZ, R22, RZ, 0x33, !PT ;  /* 0x00000016ff119212 */ /* 0x000fca00078e33ff */
[----:B------:R-:W-:Y:S01]  /*0580*/  IMAD.MOV.U32 R14, RZ, RZ, R17 ;  /* 0x000000ffff0e7224 */ /* 0x000fe200078e0011 */
[----:B------:R-:W-:Y:S06]  /*0590*/  BRA `(.L_x_7) ;  /* 0x0000000000107947 */ /* 0x000fec0003800000 */
.L_x_6:
[----:B------:R-:W-:-:S07]  /*05a0*/  MOV R20, 0x5c0 ;  /* 0x000005c000147802 */ /* 0x000fce0000000f00 */
[----:B------:R-:W-:Y:S05]  /*05b0*/  CALL.REL.NOINC `($__internal_0_$__cuda_sm20_rem_u64) ;  /* 0x0000000400f87944 */ /* 0x000fea0003c00000 */
[----:B------:R-:W-:Y:S02]  /*05c0*/  IMAD.MOV.U32 R14, RZ, RZ, R0 ;  /* 0x000000ffff0e7224 */ /* 0x000fe400078e0000 */
[----:B------:R-:W-:-:S07]  /*05d0*/  IMAD.MOV.U32 R15, RZ, RZ, R17 ;  /* 0x000000ffff0f7224 */ /* 0x000fce00078e0011 */
.L_x_7:
[----:B------:R-:W-:Y:S05]  /*05e0*/  BSYNC.RECONVERGENT B2 ;  /* 0x0000000000027941 */ /* 0x000fea0003800200 */
.L_x_5:
[----:B------:R-:W-:Y:S01]  /*05f0*/  LOP3.LUT R0, R24, 0x1, RZ, 0xc0, !PT ;  /* 0x0000000118007812 */ /* 0x000fe200078ec0ff */
[----:B------:R-:W-:Y:S03]  /*0600*/  BSSY.RECONVERGENT B2, `(.L_x_8) ;  /* 0x0000023000027945 */ /* 0x000fe60003800200 */
[----:B------:R-:W-:-:S04]  /*0610*/  ISETP.NE.U32.AND P0, PT, R0, 0x1, PT ;  /* 0x000000010000780c */ /* 0x000fc80003f05070 */
[----:B------:R-:W-:-:S13]  /*0620*/  ISETP.NE.U32.AND.EX P0, PT, RZ, RZ, PT, P0 ;  /* 0x000000ffff00720c */ /* 0x000fda0003f05100 */
[----:B------:R-:W-:Y:S05]  /*0630*/  @P0 BRA `(.L_x_9) ;  /* 0x00000000007c0947 */ /* 0x000fea0003800000 */
[-C--:B------:R-:W-:Y:S02]  /*0640*/  IMAD R0, R15, R4.reuse, RZ ;  /* 0x000000040f007224 */ /* 0x080fe400078e02ff */
[----:B------:R-:W-:-:S04]  /*0650*/  IMAD.WIDE.U32 R16, R14, R4, RZ ;  /* 0x000000040e107225 */ /* 0x000fc800078e00ff */
[----:B------:R-:W-:-:S05]  /*0660*/  IMAD R3, R14, R3, R0 ;  /* 0x000000030e037224 */ /* 0x000fca00078e0200 */
[----:B------:R-:W-:-:S04]  /*0670*/  IADD3 R0, PT, PT, R17, R3, RZ ;  /* 0x0000000311007210 */ /* 0x000fc80007ffe0ff */
[----:B------:R-:W-:-:S04]  /*0680*/  LOP3.LUT R2, R0, R23, RZ, 0xfc, !PT ;  /* 0x0000001700027212 */ /* 0x000fc800078efcff */
[----:B------:R-:W-:-:S13]  /*0690*/  ISETP.NE.U32.AND P0, PT, R2, RZ, PT ;  /* 0x000000ff0200720c */ /* 0x000fda0003f05070 */
[----:B------:R-:W-:Y:S05]  /*06a0*/  @P0 BRA `(.L_x_10) ;  /* 0x00000000004c0947 */ /* 0x000fea0003800000 */
[----:B------:R-:W0:Y:S01]  /*06b0*/  I2F.U32.RP R17, R22 ;  /* 0x0000001600117306 */ /* 0x000e220000209000 */
[----:B------:R-:W-:Y:S01]  /*06c0*/  IMAD.MOV R19, RZ, RZ, -R22 ;  /* 0x000000ffff137224 */ /* 0x000fe200078e0a16 */
[----:B------:R-:W-:-:S06]  /*06d0*/  ISETP.NE.U32.AND P1, PT, R22, RZ, PT ;  /* 0x000000ff1600720c */ /* 0x000fcc0003f25070 */
[----:B0-----:R-:W0:Y:S02]  /*06e0*/  MUFU.RCP R17, R17 ;  /* 0x0000001100117308 */ /* 0x001e240000001000 */
[----:B0-----:R-:W-:-:S06]  /*06f0*/  VIADD R2, R17, 0xffffffe ;  /* 0x0ffffffe11027836 */ /* 0x001fcc0000000000 */
        /* <DEDUP_REMOVED lines=9> */
[----:B------:R-:W-:-:S04]  /*0790*/  @P0 IADD3 R4, PT, PT, -R22, R4, RZ ;  /* 0x0000000416040210 */ /* 0x000fc80007ffe1ff */
[----:B------:R-:W-:-:S13]  /*07a0*/  ISETP.GE.U32.AND P0, PT, R4, R22, PT ;  /* 0x000000160400720c */ /* 0x000fda0003f06070 */
[----:B------:R-:W-:Y:S01]  /*07b0*/  @P0 IMAD.IADD R4, R4, 0x1, -R22 ;  /* 0x0000000104040824 */ /* 0x000fe200078e0a16 */
[----:B------:R-:W-:Y:S01]  /*07c0*/  @!P1 LOP3.LUT R4, RZ, R22, RZ, 0x33, !PT ;  /* 0x00000016ff049212 */ /* 0x000fe200078e33ff */
[----:B------:R-:W-:Y:S06]  /*07d0*/  BRA `(.L_x_9) ;  /* 0x0000000000147947 */ /* 0x000fec0003800000 */
.L_x_10:
[----:B------:R-:W-:Y:S01]  /*07e0*/  IMAD.MOV.U32 R2, RZ, RZ, R16 ;  /* 0x000000ffff027224 */ /* 0x000fe200078e0010 */
[----:B------:R-:W-:-:S07]  /*07f0*/  MOV R20, 0x810 ;  /* 0x0000081000147802 */ /* 0x000fce0000000f00 */
[----:B------:R-:W-:Y:S05]  /*0800*/  CALL.REL.NOINC `($__internal_0_$__cuda_sm20_rem_u64) ;  /* 0x0000000400647944 */ /* 0x000fea0003c00000 */
[----:B------:R-:W-:Y:S01]  /*0810*/  MOV R4, R0 ;  /* 0x0000000000047202 */ /* 0x000fe20000000f00 */
[----:B------:R-:W-:-:S07]  /*0820*/  IMAD.MOV.U32 R3, RZ, RZ, R17 ;  /* 0x000000ffff037224 */ /* 0x000fce00078e0011 */
.L_x_9:
[----:B------:R-:W-:Y:S05]  /*0830*/  BSYNC.RECONVERGENT B2 ;  /* 0x0000000000027941 */ /* 0x000fea0003800200 */
.L_x_8:
[C---:B------:R-:W-:Y:S01]  /*0840*/  ISETP.GT.U32.AND P0, PT, R24.reuse, 0x1, PT ;  /* 0x000000011800780c */ /* 0x040fe20003f04070 */
[-C--:B------:R-:W-:Y:S01]  /*0850*/  IMAD R19, R15, R14.reuse, RZ ;  /* 0x0000000e0f137224 */ /* 0x080fe200078e02ff */
[--C-:B------:R-:W-:Y:S01]  /*0860*/  SHF.R.U64 R24, R24, 0x1, R25.reuse ;  /* 0x0000000118187819 */ /* 0x100fe20000001219 */
[C---:B------:R-:W-:Y:S01]  /*0870*/  IMAD.WIDE.U32 R16, R14.reuse, R14, RZ ;  /* 0x0000000e0e107225 */ /* 0x040fe200078e00ff */
[----:B------:R-:W-:Y:S02]  /*0880*/  ISETP.GT.U32.AND.EX P0, PT, R25, RZ, PT, P0 ;  /* 0x000000ff1900720c */ /* 0x000fe40003f04100 */
[----:B------:R-:W-:Y:S01]  /*0890*/  SHF.R.U32.HI R25, RZ, 0x1, R25 ;  /* 0x00000001ff197819 */ /* 0x000fe20000011619 */
[----:B------:R-:W-:Y:S02]  /*08a0*/  IMAD R19, R14, R15, R19 ;  /* 0x0000000f0e137224 */ /* 0x000fe400078e0213 */
[----:B------:R-:W-:Y:S02]  /*08b0*/  IMAD.MOV.U32 R2, RZ, RZ, R16 ;  /* 0x000000ffff027224 */ /* 0x000fe400078e0010 */
[----:B------:R-:W-:-:S06]  /*08c0*/  IMAD.IADD R0, R17, 0x1, R19 ;  /* 0x0000000111007824 */ /* 0x000fcc00078e0213 */
[----:B------:R-:W-:Y:S05]  /*08d0*/  @P0 BRA `(.L_x_11) ;  /* 0xfffffff800d00947 */ /* 0x000fea000383ffff */
[----:B------:R-:W-:Y:S05]  /*08e0*/  BSYNC.RECONVERGENT B1 ;  /* 0x0000000000017941 */ /* 0x000fea0003800200 */
.L_x_4:
[C---:B------:R-:W-:Y:S01]  /*08f0*/  ISETP.NE.U32.AND P0, PT, R4.reuse, R9, PT ;  /* 0x000000090400720c */ /* 0x040fe20003f05070 */
[----:B------:R-:W-:Y:S01]  /*0900*/  BSSY.RECONVERGENT B1, `(.L_x_12) ;  /* 0x0000037000017945 */ /* 0x000fe20003800200 */
[----:B------:R-:W-:Y:S02]  /*0910*/  ISETP.EQ.U32.AND P1, PT, R4, 0x1, PT ;  /* 0x000000010400780c */ /* 0x000fe40003f22070 */
[----:B------:R-:W-:-:S04]  /*0920*/  ISETP.NE.AND.EX P0, PT, R3, R6, PT, P0 ;  /* 0x000000060300720c */ /* 0x000fc80003f05300 */
[----:B------:R-:W-:-:S13]  /*0930*/  ISETP.EQ.OR.EX P0, PT, R3, RZ, !P0, P1 ;  /* 0x000000ff0300720c */ /* 0x000fda0004702710 */
[----:B------:R-:W-:Y:S05]  /*0940*/  @P0 BRA `(.L_x_13) ;  /* 0x0000000000c80947 */ /* 0x000fea0003800000 */
[----:B------:R-:W-:-:S04]  /*0950*/  ISETP.NE.U32.AND P0, PT, R8, R9, PT ;  /* 0x000000090800720c */ /* 0x000fc80003f05070 */
[----:B------:R-:W-:-:S13]  /*0960*/  ISETP.NE.AND.EX P0, PT, R11, R6, PT, P0 ;  /* 0x000000060b00720c */ /* 0x000fda0003f05300 */
[----:B------:R-:W-:Y:S05]  /*0970*/  @!P0 BRA `(.L_x_14) ;  /* 0x0000000000f48947 */ /* 0x000fea0003800000 */
[----:B------:R-:W-:Y:S01]  /*0980*/  MOV R14, R8 ;  /* 0x00000008000e7202 */ /* 0x000fe20000000f00 */
[----:B------:R-:W-:-:S07]  /*0990*/  IMAD.MOV.U32 R15, RZ, RZ, R11 ;  /* 0x000000ffff0f7224 */ /* 0x000fce00078e000b */
.L_x_18:
[-C--:B------:R-:W-:Y:S01]  /*09a0*/  IMAD R0, R3, R4.reuse, RZ ;  /* 0x0000000403007224 */ /* 0x080fe200078e02ff */
[----:B------:R-:W-:Y:S01]  /*09b0*/  BSSY.RECONVERGENT B2, `(.L_x_15) ;  /* 0x000001f000027945 */ /* 0x000fe20003800200 */
[----:B------:R-:W-:-:S04]  /*09c0*/  IMAD.WIDE.U32 R16, R4, R4, RZ ;  /* 0x0000000404107225 */ /* 0x000fc800078e00ff */
[----:B------:R-:W-:-:S04]  /*09d0*/  IMAD R3, R4, R3, R0 ;  /* 0x0000000304037224 */ /* 0x000fc800078e0200 */
[----:B------:R-:W-:-:S05]  /*09e0*/  IMAD.IADD R0, R17, 0x1, R3 ;  /* 0x0000000111007824 */ /* 0x000fca00078e0203 */
[----:B------:R-:W-:-:S04]  /*09f0*/  LOP3.LUT R2, R0, R23, RZ, 0xfc, !PT ;  /* 0x0000001700027212 */ /* 0x000fc800078efcff */
[----:B------:R-:W-:-:S13]  /*0a00*/  ISETP.NE.U32.AND P0, PT, R2, RZ, PT ;  /* 0x000000ff0200720c */ /* 0x000fda0003f05070 */
[----:B------:R-:W-:Y:S05]  /*0a10*/  @P0 BRA `(.L_x_16) ;  /* 0x00000000004c0947 */ /* 0x000fea0003800000 */
[----:B------:R-:W0:Y:S01]  /*0a20*/  I2F.U32.RP R17, R22 ;  /* 0x0000001600117306 */ /* 0x000e220000209000 */
[----:B------:R-:W-:Y:S02]  /*0a30*/  IADD3 R19, PT, PT, RZ, -R22, RZ ;  /* 0x80000016ff137210 */ /* 0x000fe40007ffe0ff */
[----:B------:R-:W-:-:S05]  /*0a40*/  ISETP.NE.U32.AND P1, PT, R22, RZ, PT ;  /* 0x000000ff1600720c */ /* 0x000fca0003f25070 */
        /* <DEDUP_REMOVED lines=14> */
[----:B------:R-:W-:Y:S01]  /*0b30*/  @!P1 LOP3.LUT R4, RZ, R22, RZ, 0x33, !PT ;  /* 0x00000016ff049212 */ /* 0x000fe200078e33ff */
[----:B------:R-:W-:Y:S06]  /*0b40*/  BRA `(.L_x_17) ;  /* 0x0000000000147947 */ /* 0x000fec0003800000 */
.L_x_16:
[----:B------:R-:W-:Y:S01]  /*0b50*/  IMAD.MOV.U32 R2, RZ, RZ, R16 ;  /* 0x000000ffff027224 */ /* 0x000fe200078e0010 */
[----:B------:R-:W-:-:S07]  /*0b60*/  MOV R20, 0xb80 ;  /* 0x00000b8000147802 */ /* 0x000fce0000000f00 */
[----:B------:R-:W-:Y:S05]  /*0b70*/  CALL.REL.NOINC `($__internal_0_$__cuda_sm20_rem_u64) ;  /* 0x0000000000887944 */ /* 0x000fea0003c00000 */
[----:B------:R-:W-:Y:S01]  /*0b80*/  IMAD.MOV.U32 R4, RZ, RZ, R0 ;  /* 0x000000ffff047224 */ /* 0x000fe200078e0000 */
[----:B------:R-:W-:-:S07]  /*0b90*/  MOV R3, R17 ;  /* 0x0000001100037202 */ /* 0x000fce0000000f00 */
.L_x_17:
[----:B------:R-:W-:Y:S05]  /*0ba0*/  BSYNC.RECONVERGENT B2 ;  /* 0x0000000000027941 */ /* 0x000fea0003800200 */
.L_x_15:
[----:B------:R-:W-:-:S04]  /*0bb0*/  ISETP.NE.U32.AND P0, PT, R4, 0x1, PT ;  /* 0x000000010400780c */ /* 0x000fc80003f05070 */
[----:B------:R-:W-:-:S13]  /*0bc0*/  ISETP.NE.AND.EX P0, PT, R3, RZ, PT, P0 ;  /* 0x000000ff0300720c */ /* 0x000fda0003f05300 */
[----:B------:R-:W-:Y:S05]  /*0bd0*/  @!P0 BRA `(.L_x_14) ;  /* 0x00000000005c8947 */ /* 0x000fea0003800000 */
[----:B------:R-:W-:-:S04]  /*0be0*/  ISETP.NE.U32.AND P0, PT, R4, R9, PT ;  /* 0x000000090400720c */ /* 0x000fc80003f05070 */
[----:B------:R-:W-:-:S13]  /*0bf0*/  ISETP.NE.AND.EX P0, PT, R3, R6, PT, P0 ;  /* 0x000000060300720c */ /* 0x000fda0003f05300 */
[----:B------:R-:W-:Y:S05]  /*0c00*/  @!P0 BRA `(.L_x_13) ;  /* 0x0000000000188947 */ /* 0x000fea0003800000 */
[C---:B------:R-:W-:Y:S01]  /*0c10*/  SHF.L.U64.HI R15, R14.reuse, 0x1, R15 ;  /* 0x000000010e0f7819 */ /* 0x040fe2000001020f */
[----:B------:R-:W-:-:S05]  /*0c20*/  IMAD.SHL.U32 R14, R14, 0x2, RZ ;  /* 0x000000020e0e7824 */ /* 0x000fca00078e00ff */
[----:B------:R-:W-:-:S04]  /*0c30*/  ISETP.NE.U32.AND P0, PT, R14, R9, PT ;  /* 0x000000090e00720c */ /* 0x000fc80003f05070 */
[----:B------:R-:W-:-:S13]  /*0c40*/  ISETP.NE.AND.EX P0, PT, R15, R6, PT, P0 ;  /* 0x000000060f00720c */ /* 0x000fda0003f05300 */
[----:B------:R-:W-:Y:S05]  /*0c50*/  @P0 BRA `(.L_x_18) ;  /* 0xfffffffc00500947 */ /* 0x000fea000383ffff */
[----:B------:R-:W-:Y:S05]  /*0c60*/  BRA `(.L_x_14) ;  /* 0x0000000000387947 */ /* 0x000fea0003800000 */
.L_x_13:
[----:B------:R-:W-:Y:S05]  /*0c70*/  BSYNC.RECONVERGENT B1 ;  /* 0x0000000000017941 */ /* 0x000fea0003800200 */
.L_x_12:
[----:B------:R-:W0:Y:S01]  /*0c80*/  LDCU.64 UR4, c[0x0][0x398] ;  /* 0x00007300ff0477ac */ /* 0x000e220008000a00 */
[----:B------:R-:W-:-:S05]  /*0c90*/  IADD3 R7, P0, PT, R7, 0x1, RZ ;  /* 0x0000000107077810 */ /* 0x000fca0007f1e0ff */
[----:B------:R-:W-:Y:S01]  /*0ca0*/  IMAD.X R5, RZ, RZ, R5, P0 ;  /* 0x000000ffff057224 */ /* 0x000fe200000e0605 */
[----:B0-----:R-:W-:-:S04]  /*0cb0*/  ISETP.NE.U32.AND P0, PT, R7, UR4, PT ;  /* 0x0000000407007c0c */ /* 0x001fc8000bf05070 */
[----:B------:R-:W-:-:S13]  /*0cc0*/  ISETP.NE.AND.EX P0, PT, R5, UR5, PT, P0 ;  /* 0x0000000505007c0c */ /* 0x000fda000bf05300 */
[----:B------:R-:W-:Y:S05]  /*0cd0*/  @P0 BRA `(.L_x_19) ;  /* 0xfffffff400b40947 */ /* 0x000fea000383ffff */
.L_x_3:
[----:B------:R-:W-:Y:S05]  /*0ce0*/  BSYNC.RECONVERGENT B0 ;  /* 0x0000000000007941 */ /* 0x000fea0003800200 */
.L_x_2:
[----:B------:R-:W0:Y:S01]  /*0cf0*/  LDCU.64 UR4, c[0x0][0x390] ;  /* 0x00007200ff0477ac */ /* 0x000e220008000a00 */
[----:B------:R-:W-:Y:S01]  /*0d00*/  IMAD.MOV.U32 R0, RZ, RZ, 0x1 ;  /* 0x00000001ff007424 */ /* 0x000fe200078e00ff */
[----:B0-----:R-:W-:-:S04]  /*0d10*/  IADD3 R2, P0, PT, R10, UR4, RZ ;  /* 0x000000040a027c10 */ /* 0x001fc8000ff1e0ff */
[----:B------:R-:W-:-:S05]  /*0d20*/  LEA.HI.X.SX32 R3, R10, UR5, 0x1, P0 ;  /* 0x000000050a037c11 */ /* 0x000fca00080f0eff */
[----:B------:R-:W-:Y:S01]  /*0d30*/  STG.E.U8 desc[UR8][R2.64], R0 ;  /* 0x0000000002007986 */ /* 0x000fe2000c101108 */
[----:B------:R-:W-:Y:S05]  /*0d40*/  EXIT ;  /* 0x000000000000794d */ /* 0x000fea0003800000 */
.L_x_14:
[----:B------:R-:W0:Y:S02]  /*0d50*/  LDCU.64 UR4, c[0x0][0x390] ;  /* 0x00007200ff0477ac */ /* 0x000e240008000a00 */
[----:B0-----:R-:W-:-:S04]  /*0d60*/  IADD3 R2, P0, PT, R10, UR4, RZ ;  /* 0x000000040a027c10 */ /* 0x001fc8000ff1e0ff */
[----:B------:R-:W-:-:S05]  /*0d70*/  LEA.HI.X.SX32 R3, R10, UR5, 0x1, P0 ;  /* 0x000000050a037c11 */ /* 0x000fca00080f0eff */
[----:B------:R-:W-:Y:S01]  /*0d80*/  STG.E.U8 desc[UR8][R2.64], RZ ;  /* 0x000000ff02007986 */ /* 0x000fe2000c101108 */
[----:B------:R-:W-:Y:S05]  /*0d90*/  EXIT ;  /* 0x000000000000794d */ /* 0x000fea0003800000 */
        .weak           $__internal_0_$__cuda_sm20_rem_u64
        .type           $__internal_0_$__cuda_sm20_rem_u64,@function
        .size           $__internal_0_$__cuda_sm20_rem_u64,(.L_x_21 - $__internal_0_$__cuda_sm20_rem_u64)
$__internal_0_$__cuda_sm20_rem_u64:
[----:B------:R-:W-:Y:S01]  /*0da0*/  MOV R28, R22 ;  /* 0x00000016001c7202 */ /* 0x000fe20000000f00 */
[----:B------:R-:W-:-:S04]  /*0db0*/  IMAD.MOV.U32 R29, RZ, RZ, R23 ;  /* 0x000000ffff1d7224 */ /* 0x000fc800078e0017 */
[----:B------:R-:W0:Y:S08]  /*0dc0*/  I2F.U64.RP R26, R28 ;  /* 0x0000001c001a7312 */ /* 0x000e300000309000 */
[----:B0-----:R-:W0:Y:S02]  /*0dd0*/  MUFU.RCP R26, R26 ;  /* 0x0000001a001a7308 */ /* 0x001e240000001000 */
[----:B0-----:R-:W-:-:S06]  /*0de0*/  VIADD R17, R26, 0x1ffffffe ;  /* 0x1ffffffe1a117836 */ /* 0x001fcc0000000000 */
[----:B------:R-:W0:Y:S02]  /*0df0*/  F2I.U64.TRUNC R16, R17 ;  /* 0x0000001100107311 */ /* 0x000e24000020d800 */
[----:B0-----:R-:W-:-:S04]  /*0e00*/  IMAD.WIDE.U32 R18, R16, R22, RZ ;  /* 0x0000001610127225 */ /* 0x001fc800078e00ff */
[----:B------:R-:W-:Y:S01]  /*0e10*/  IMAD R19, R16, R23, R19 ;  /* 0x0000001710137224 */ /* 0x000fe200078e0213 */
[----:B------:R-:W-:-:S03]  /*0e20*/  IADD3 R21, P0, PT, RZ, -R18, RZ ;  /* 0x80000012ff157210 */ /* 0x000fc60007f1e0ff */
[----:B------:R-:W-:Y:S02]  /*0e30*/  IMAD R19, R17, R22, R19 ;  /* 0x0000001611137224 */ /* 0x000fe400078e0213 */
[----:B------:R-:W-:-:S04]  /*0e40*/  IMAD.HI.U32 R18, R16, R21, RZ ;  /* 0x0000001510127227 */ /* 0x000fc800078e00ff */
[----:B------:R-:W-:Y:S01]  /*0e50*/  IMAD.X R27, RZ, RZ, ~R19, P0 ;  /* 0x000000ffff1b7224 */ /* 0x000fe200000e0e13 */
[----:B------:R-:W-:-:S03]  /*0e60*/  MOV R19, R16 ;  /* 0x0000001000137202 */ /* 0x000fc60000000f00 */
[----:B------:R-:W-:-:S04]  /*0e70*/  IMAD.WIDE.U32 R18, P0, R16, R27, R18 ;  /* 0x0000001b10127225 */ /* 0x000fc80007800012 */
[C---:B------:R-:W-:Y:S02]  /*0e80*/  IMAD R16, R17.reuse, R27, RZ ;  /* 0x0000001b11107224 */ /* 0x040fe400078e02ff */
[----:B------:R-:W-:-:S04]  /*0e90*/  IMAD.HI.U32 R21, P1, R17, R21, R18 ;  /* 0x0000001511157227 */ /* 0x000fc80007820012 */
[----:B------:R-:W-:Y:S01]  /*0ea0*/  IMAD.HI.U32 R27, R17, R27, RZ ;  /* 0x0000001b111b7227 */ /* 0x000fe200078e00ff */
[----:B------:R-:W-:-:S03]  /*0eb0*/  IADD3 R19, P2, PT, R16, R21, RZ ;  /* 0x0000001510137210 */ /* 0x000fc60007f5e0ff */
[----:B------:R-:W-:Y:S02]  /*0ec0*/  IMAD.X R17, R27, 0x1, R17, P0 ;  /* 0x000000011b117824 */ /* 0x000fe400000e0611 */
[----:B------:R-:W-:-:S03]  /*0ed0*/  IMAD.WIDE.U32 R26, R19, R22, RZ ;  /* 0x00000016131a7225 */ /* 0x000fc600078e00ff */
[----:B------:R-:W-:Y:S01]  /*0ee0*/  IADD3.X R17, PT, PT, RZ, RZ, R17, P2, P1 ;  /* 0x000000ffff117210 */ /* 0x000fe200017e2411 */
[----:B------:R-:W-:Y:S01]  /*0ef0*/  IMAD R16, R19, R23, R27 ;  /* 0x0000001713107224 */ /* 0x000fe200078e021b */
[----:B------:R-:W-:-:S03]  /*0f00*/  IADD3 R21, P0, PT, RZ, -R26, RZ ;  /* 0x8000001aff157210 */ /* 0x000fc60007f1e0ff */
[----:B------:R-:W-:Y:S02]  /*0f10*/  IMAD R16, R17, R22, R16 ;  /* 0x0000001611107224 */ /* 0x000fe400078e0210 */
[----:B------:R-:W-:-:S04]  /*0f20*/  IMAD.HI.U32 R18, R19, R21, RZ ;  /* 0x0000001513127227 */ /* 0x000fc800078e00ff */
[----:B------:R-:W-:-:S04]  /*0f30*/  IMAD.X R16, RZ, RZ, ~R16, P0 ;  /* 0x000000ffff107224 */ /* 0x000fc800000e0e10 */
[----:B------:R-:W-:-:S04]  /*0f40*/  IMAD.WIDE.U32 R18, P0, R19, R16, R18 ;  /* 0x0000001013127225 */ /* 0x000fc80007800012 */
[----:B------:R-:W-:-:S04]  /*0f50*/  IMAD.HI.U32 R21, P1, R17, R21, R18 ;  /* 0x0000001511157227 */ /* 0x000fc80007820012 */
[CC--:B------:R-:W-:Y:S02]  /*0f60*/  IMAD R18, R17.reuse, R16.reuse, RZ ;  /* 0x0000001011127224 */ /* 0x0c0fe400078e02ff */
[----:B------:R-:W-:-:S03]  /*0f70*/  IMAD.HI.U32 R16, R17, R16, RZ ;  /* 0x0000001011107227 */ /* 0x000fc600078e00ff */
[----:B------:R-:W-:Y:S01]  /*0f80*/  IADD3 R21, P2, PT, R18, R21, RZ ;  /* 0x0000001512157210 */ /* 0x000fe20007f5e0ff */
[----:B------:R-:W-:Y:S02]  /*0f90*/  IMAD.X R19, R16, 0x1, R17, P0 ;  /* 0x0000000110137824 */ /* 0x000fe400000e0611 */
[----:B------:R-:W-:Y:S02]  /*0fa0*/  HFMA2 R17, -RZ, RZ, 0, 0 ;  /* 0x00000000ff117431 */ /* 0x000fe400000001ff */
[----:B------:R-:W-:Y:S01]  /*0fb0*/  IMAD.HI.U32 R16, R21, R2, RZ ;  /* 0x0000000215107227 */ /* 0x000fe200078e00ff */
[----:B------:R-:W-:-:S05]  /*0fc0*/  IADD3.X R19, PT, PT, RZ, RZ, R19, P2, P1 ;  /* 0x000000ffff137210 */ /* 0x000fca00017e2413 */
[-C--:B------:R-:W-:Y:S02]  /*0fd0*/  IMAD R18, R19, R0.reuse, RZ ;  /* 0x0000000013127224 */ /* 0x080fe400078e02ff */
[----:B------:R-:W-:-:S04]  /*0fe0*/  IMAD.WIDE.U32 R16, R21, R0, R16 ;  /* 0x0000000015107225 */ /* 0x000fc800078e0010 */
[----:B------:R-:W-:-:S04]  /*0ff0*/  IMAD.HI.U32 R17, P0, R19, R2, R16 ;  /* 0x0000000213117227 */ /* 0x000fc80007800010 */
[----:B------:R-:W-:Y:S01]  /*1000*/  IMAD.HI.U32 R19, R19, R0, RZ ;  /* 0x0000000013137227 */ /* 0x000fe200078e00ff */
[----:B------:R-:W-:-:S03]  /*1010*/  IADD3 R21, P1, PT, R18, R17, RZ ;  /* 0x0000001112157210 */ /* 0x000fc60007f3e0ff */
[----:B------:R-:W-:Y:S02]  /*1020*/  IMAD.X R19, RZ, RZ, R19, P0 ;  /* 0x000000ffff137224 */ /* 0x000fe400000e0613 */
[----:B------:R-:W-:-:S04]  /*1030*/  IMAD.WIDE.U32 R16, R21, R22, RZ ;  /* 0x0000001615107225 */ /* 0x000fc800078e00ff */
[----:B------:R-:W-:Y:S02]  /*1040*/  IMAD.X R19, RZ, RZ, R19, P1 ;  /* 0x000000ffff137224 */ /* 0x000fe400008e0613 */
[----:B------:R-:W-:Y:S01]  /*1050*/  IMAD R21, R21, R23, R17 ;  /* 0x0000001715157224 */ /* 0x000fe200078e0211 */
[----:B------:R-:W-:-:S03]  /*1060*/  IADD3 R17, P1, PT, -R16, R2, RZ ;  /* 0x0000000210117210 */ /* 0x000fc60007f3e1ff */
[-C--:B------:R-:W-:Y:S01]  /*1070*/  IMAD R19, R19, R22.reuse, R21 ;  /* 0x0000001613137224 */ /* 0x080fe200078e0215 */
[----:B------:R-:W-:Y:S01]  /*1080*/  ISETP.GE.U32.AND P0, PT, R17, R22, PT ;  /* 0x000000161100720c */ /* 0x000fe20003f06070 */
[----:B------:R-:W-:Y:S02]  /*1090*/  IMAD.MOV.U32 R21, RZ, RZ, 0x0 ;  /* 0x00000000ff157424 */ /* 0x000fe400078e00ff */
[----:B------:R-:W-:Y:S01]  /*10a0*/  IMAD.X R16, R0, 0x1, ~R19, P1 ;  /* 0x0000000100107824 */ /* 0x000fe200008e0e13 */
[----:B------:R-:W-:-:S04]  /*10b0*/  IADD3 R0, P1, PT, -R22, R17, RZ ;  /* 0x0000001116007210 */ /* 0x000fc80007f3e1ff */
[----:B------:R-:W-:Y:S02]  /*10c0*/  ISETP.GE.U32.AND.EX P0, PT, R16, R23, PT, P0 ;  /* 0x000000171000720c */ /* 0x000fe40003f06100 */
[-C--:B------:R-:W-:Y:S02]  /*10d0*/  IADD3.X R2, PT, PT, ~R23, R16.reuse, RZ, P1, !PT ;  /* 0x0000001017027210 */ /* 0x080fe40000ffe5ff */
[----:B------:R-:W-:Y:S02]  /*10e0*/  SEL R19, R0, R17, P0 ;  /* 0x0000001100137207 */ /* 0x000fe40000000000 */
[----:B------:R-:W-:Y:S02]  /*10f0*/  SEL R2, R2, R16, P0 ;  /* 0x0000001002027207 */ /* 0x000fe40000000000 */
[----:B------:R-:W-:Y:S02]  /*1100*/  IADD3 R0, P2, PT, -R22, R19, RZ ;  /* 0x0000001316007210 */ /* 0x000fe40007f5e1ff */
[----:B------:R-:W-:-:S02]  /*1110*/  ISETP.GE.U32.AND P0, PT, R19, R22, PT ;  /* 0x000000161300720c */ /* 0x000fc40003f06070 */
[----:B------:R-:W-:Y:S01]  /*1120*/  ISETP.NE.U32.AND P1, PT, R22, RZ, PT ;  /* 0x000000ff1600720c */ /* 0x000fe20003f25070 */
[C---:B------:R-:W-:Y:S01]  /*1130*/  IMAD.X R17, R2.reuse, 0x1, ~R23, P2 ;  /* 0x0000000102117824 */ /* 0x040fe200010e0e17 */
[----:B------:R-:W-:Y:S02]  /*1140*/  ISETP.GE.U32.AND.EX P0, PT, R2, R23, PT, P0 ;  /* 0x000000170200720c */ /* 0x000fe40003f06100 */
[----:B------:R-:W-:Y:S02]  /*1150*/  ISETP.NE.AND.EX P1, PT, R23, RZ, PT, P1 ;  /* 0x000000ff1700720c */ /* 0x000fe40003f25310 */
[----:B------:R-:W-:Y:S02]  /*1160*/  SEL R0, R0, R19, P0 ;  /* 0x0000001300007207 */ /* 0x000fe40000000000 */
[----:B------:R-:W-:Y:S02]  /*1170*/  SEL R17, R17, R2, P0 ;  /* 0x0000000211117207 */ /* 0x000fe40000000000 */
[----:B------:R-:W-:-:S02]  /*1180*/  SEL R0, R0, 0xffffffff, P1 ;  /* 0xffffffff00007807 */ /* 0x000fc40000800000 */
[----:B------:R-:W-:Y:S01]  /*1190*/  SEL R17, R17, 0xffffffff, P1 ;  /* 0xffffffff11117807 */ /* 0x000fe20000800000 */
[----:B------:R-:W-:Y:S06]  /*11a0*/  RET.REL.NODEC R20 `(_Z24millerRabinPrimalityTestPyjPbyPf) ;  /* 0xffffffec14947950 */ /* 0x000fec0003c3ffff */
.L_x_20:
[----:B------:R-:W-:-:S00]  /*11b0*/  BRA `(.L_x_20) ;  /* 0xfffffffc00fc7947 */ /* 0x000fc0000383ffff */
[----:B------:R-:W-:-:S00]  /*11c0*/  NOP ;  /* 0x0000000000007918 */ /* 0x000fc00000000000 */
        /* <DEDUP_REMOVED lines=11> */
.L_x_21:


//--------------------- .nv.shared.reserved.0     --------------------------
	.section	.nv.shared.reserved.0,"aw",@nobits
	.weak		__nv_reservedSMEM_offset_0_alias
	.size		__nv_reservedSMEM_offset_0_alias, 0, 64
	.other		__nv_reservedSMEM_offset_0_alias,@"STO_CUDA_RESERVED_SHARED STV_DEFAULT"
__nv_reservedSMEM_offset_0_alias:
	.zero		0
	.zero		64


//--------------------- .nv.constant0._Z24millerRabinPrimalityTestPyjPbyPf --------------------------
	.section	.nv.constant0._Z24millerRabinPrimalityTestPyjPbyPf,"a",@progbits
	.sectionflags	@""
	.align	4
.nv.constant0._Z24millerRabinPrimalityTestPyjPbyPf:
	.zero		936


//--------------------- SYMBOLS --------------------------

	.type		.nv.reservedSmem.offset0,@object
	.size		.nv.reservedSmem.offset0,0x4
